//
// Generated by NVIDIA NVVM Compiler
//
// Compiler Build ID: CL-36424714
// Cuda compilation tools, release 13.0, V13.0.88
// Based on NVVM 20.0.0
//

.version 9.0
.target sm_100
.address_size 64

	// .globl	_Z10getAveragePfS_
// _ZZ10getAveragePfS_E5cache has been demoted

.visible .entry _Z10getAveragePfS_(
	.param .u64 .ptr .align 1 _Z10getAveragePfS__param_0,
	.param .u64 .ptr .align 1 _Z10getAveragePfS__param_1
)
{
	.reg .pred 	%p<5>;
	.reg .b32 	%r<14>;
	.reg .b32 	%f<7>;
	.reg .b64 	%rd<9>;
	// demoted variable
	.shared .align 4 .b8 _ZZ10getAveragePfS_E5cache[64];
	ld.param.u64 	%rd2, [_Z10getAveragePfS__param_0];
	ld.param.u64 	%rd1, [_Z10getAveragePfS__param_1];
	cvta.to.global.u64 	%rd3, %rd2;
	mov.u32 	%r1, %ctaid.x;
	mov.u32 	%r2, %tid.x;
	shl.b32 	%r7, %r1, 4;
	add.s32 	%r8, %r7, %r2;
	mul.wide.u32 	%rd4, %r8, 4;
	add.s64 	%rd5, %rd3, %rd4;
	ld.global.f32 	%f1, [%rd5];
	mul.f32 	%f2, %f1, 0f3D800000;
	shl.b32 	%r9, %r2, 2;
	mov.u32 	%r10, _ZZ10getAveragePfS_E5cache;
	add.s32 	%r3, %r10, %r9;
	st.shared.f32 	[%r3], %f2;
	bar.sync 	0;
	mov.u32 	%r13, %ntid.x;
	setp.lt.u32 	%p1, %r13, 2;
	@%p1 bra 	$L__BB0_4;
$L__BB0_1:
	shr.u32 	%r6, %r13, 1;
	setp.ge.u32 	%p2, %r2, %r6;
	@%p2 bra 	$L__BB0_3;
	shl.b32 	%r11, %r6, 2;
	add.s32 	%r12, %r3, %r11;
	ld.shared.f32 	%f3, [%r12];
	ld.shared.f32 	%f4, [%r3];
	add.f32 	%f5, %f3, %f4;
	st.shared.f32 	[%r3], %f5;
$L__BB0_3:
	bar.sync 	0;
	setp.gt.u32 	%p3, %r13, 3;
	mov.u32 	%r13, %r6;
	@%p3 bra 	$L__BB0_1;
$L__BB0_4:
	setp.ne.s32 	%p4, %r2, 0;
	@%p4 bra 	$L__BB0_6;
	ld.shared.f32 	%f6, [_ZZ10getAveragePfS_E5cache];
	cvta.to.global.u64 	%rd6, %rd1;
	mul.wide.u32 	%rd7, %r1, 4;
	add.s64 	%rd8, %rd6, %rd7;
	st.global.f32 	[%rd8], %f6;
$L__BB0_6:
	ret;

}


// ===== COMPILED SASS (sm_100) =====

	.target	sm_100

	.elftype	@"ET_EXEC"


//--------------------- .note.nv.tkinfo           --------------------------
	.section	.note.nv.tkinfo,"",@"SHT_NOTE"
	.sectionflags	@"SHF_NOTE_NV_TKINFO"
	.tkinfo
        /*0018*/ 	.word	0x00000002
        /*0030*/ 	.string	""
        /*0030*/ 	.string	"ptxas"
        /*0030*/ 	.string	"Cuda compilation tools, release 13.0, V13.0.88"
        /*0030*/ 	.string	"Build cuda_13.0.r13.0/compiler.36424714_0"
        /*0030*/ 	.string	"-arch sm_100 -m 64 "



//--------------------- .note.nv.cuinfo           --------------------------
	.section	.note.nv.cuinfo,"",@"SHT_NOTE"
	.sectionflags	@"SHF_NOTE_NV_CUINFO"
        /*0018*/ 	.short	0x0002
        /*001a*/ 	.short	0x0064
        /*001c*/ 	.short	0x0082
	.zero		2


//--------------------- .nv.info                  --------------------------
	.section	.nv.info,"",@"SHT_CUDA_INFO"
	.align	4


	//----- nvinfo : EIATTR_REGCOUNT
	.align		4
        /*0000*/ 	.byte	0x04, 0x2f
        /*0002*/ 	.short	(.L_1 - .L_0)
	.align		4
.L_0:
        /*0004*/ 	.word	index@(_Z10getAveragePfS_)
        /*0008*/ 	.word	0x0000000b


	//----- nvinfo : EIATTR_FRAME_SIZE
	.align		4
.L_1:
        /*000c*/ 	.byte	0x04, 0x11
        /*000e*/ 	.short	(.L_3 - .L_2)
	.align		4
.L_2:
        /*0010*/ 	.word	index@(_Z10getAveragePfS_)
        /*0014*/ 	.word	0x00000000


	//----- nvinfo : EIATTR_MIN_STACK_SIZE
	.align		4
.L_3:
        /*0018*/ 	.byte	0x04, 0x12
        /*001a*/ 	.short	(.L_5 - .L_4)
	.align		4
.L_4:
        /*001c*/ 	.word	index@(_Z10getAveragePfS_)
        /*0020*/ 	.word	0x00000000
.L_5:


//--------------------- .nv.compat                --------------------------
	.section	.nv.compat,"",@"SHT_CUDA_COMPAT_INFO"
	.align	4
        /*0000*/ 	.byte	0x02, 0x09, 0x00, 0x00, 0x02, 0x02, 0x01, 0x00, 0x02, 0x05, 0x05, 0x00, 0x03, 0x07, 0x01, 0x01
        /*0010*/ 	.byte	0x02, 0x03, 0x00, 0x00, 0x02, 0x06, 0x01, 0x00, 0x04, 0x0b, 0x08, 0x00, 0x09, 0x00, 0x00, 0x00
        /*0020*/ 	.byte	0x00, 0x00, 0x00, 0x00


//--------------------- .nv.info._Z10getAveragePfS_ --------------------------
	.section	.nv.info._Z10getAveragePfS_,"",@"SHT_CUDA_INFO"
	.sectionflags	@""
	.align	4


	//----- nvinfo : EIATTR_CUDA_API_VERSION
	.align		4
        /*0000*/ 	.byte	0x04, 0x37
        /*0002*/ 	.short	(.L_7 - .L_6)
.L_6:
        /*0004*/ 	.word	0x00000082


	//----- nvinfo : EIATTR_KPARAM_INFO
	.align		4
.L_7:
        /*0008*/ 	.byte	0x04, 0x17
        /*000a*/ 	.short	(.L_9 - .L_8)
.L_8:
        /*000c*/ 	.word	0x00000000
        /*0010*/ 	.short	0x0001
        /*0012*/ 	.short	0x0008
        /*0014*/ 	.byte	0x00, 0xf5, 0x21, 0x00


	//----- nvinfo : EIATTR_KPARAM_INFO
	.align		4
.L_9:
        /*0018*/ 	.byte	0x04, 0x17
        /*001a*/ 	.short	(.L_11 - .L_10)
.L_10:
        /*001c*/ 	.word	0x00000000
        /*0020*/ 	.short	0x0000
        /*0022*/ 	.short	0x0000
        /*0024*/ 	.byte	0x00, 0xf5, 0x21, 0x00


	//----- nvinfo : EIATTR_SPARSE_MMA_MASK
	.align		4
.L_11:
        /*0028*/ 	.byte	0x03, 0x50
        /*002a*/ 	.short	0x0000


	//----- nvinfo : EIATTR_MAXREG_COUNT
	.align		4
        /*002c*/ 	.byte	0x03, 0x1b
        /*002e*/ 	.short	0x00ff


	//----- nvinfo : EIATTR_NUM_BARRIERS
	.align		4
        /*0030*/ 	.byte	0x02, 0x4c
        /*0032*/ 	.byte	0x01
	.zero		1


	//----- nvinfo : EIATTR_MERCURY_ISA_VERSION
	.align		4
        /*0034*/ 	.byte	0x03, 0x5f
        /*0036*/ 	.short	0x0101


	//----- nvinfo : EIATTR_VRC_CTA_INIT_COUNT
	.align		4
        /*0038*/ 	.byte	0x02, 0x4a
	.zero		1
	.zero		1


	//----- nvinfo : EIATTR_EXIT_INSTR_OFFSETS
	.align		4
        /*003c*/ 	.byte	0x04, 0x1c
        /*003e*/ 	.short	(.L_13 - .L_12)


	//   ....[0]....
.L_12:
        /*0040*/ 	.word	0x000001f0


	//   ....[1]....
        /*0044*/ 	.word	0x00000270


	//----- nvinfo : EIATTR_CBANK_PARAM_SIZE
	.align		4
.L_13:
        /*0048*/ 	.byte	0x03, 0x19
        /*004a*/ 	.short	0x0010


	//----- nvinfo : EIATTR_PARAM_CBANK
	.align		4
        /*004c*/ 	.byte	0x04, 0x0a
        /*004e*/ 	.short	(.L_15 - .L_14)
	.align		4
.L_14:
        /*0050*/ 	.word	index@(.nv.constant0._Z10getAveragePfS_)
        /*0054*/ 	.short	0x0380
        /*0056*/ 	.short	0x0010


	//----- nvinfo : EIATTR_SW_WAR
	.align		4
.L_15:
        /*0058*/ 	.byte	0x04, 0x36
        /*005a*/ 	.short	(.L_17 - .L_16)
.L_16:
        /*005c*/ 	.word	0x00000008
.L_17:


//--------------------- .nv.callgraph             --------------------------
	.section	.nv.callgraph,"",@"SHT_CUDA_CALLGRAPH"
	.align	4
	.sectionentsize	8
	.align		4
        /*0000*/ 	.word	0x00000000
	.align		4
        /*0004*/ 	.word	0xffffffff
	.align		4
        /*0008*/ 	.word	0x00000000
	.align		4
        /*000c*/ 	.word	0xfffffffe
	.align		4
        /*0010*/ 	.word	0x00000000
	.align		4
        /*0014*/ 	.word	0xfffffffd
	.align		4
        /*0018*/ 	.word	0x00000000
	.align		4
        /*001c*/ 	.word	0xfffffffc


//--------------------- .text._Z10getAveragePfS_  --------------------------
	.section	.text._Z10getAveragePfS_,"ax",@progbits
	.align	128
        .global         _Z10getAveragePfS_
        .type           _Z10getAveragePfS_,@function
        .size           _Z10getAveragePfS_,(.L_x_3 - _Z10getAveragePfS_)
        .other          _Z10getAveragePfS_,@"STO_CUDA_ENTRY STV_DEFAULT"
_Z10getAveragePfS_:
.text._Z10getAveragePfS_:
[----:B------:R-:W-:Y:S01]  /*0000*/  LDC R1, c[0x0][0x37c] ;  /* 0x0000df00ff017b82 */ /* 0x000fe20000000800 */
[----:B------:R-:W0:Y:S07]  /*0010*/  S2R R7, SR_CTAID.X ;  /* 0x0000000000077919 */ /* 0x000e2e0000002500 */
[----:B------:R-:W1:Y:S01]  /*0020*/  LDC.64 R2, c[0x0][0x380] ;  /* 0x0000e000ff027b82 */ /* 0x000e620000000a00 */
[----:B------:R-:W2:Y:S01]  /*0030*/  LDCU.64 UR6, c[0x0][0x358] ;  /* 0x00006b00ff0677ac */ /* 0x000ea20008000a00 */
[----:B------:R-:W0:Y:S02]  /*0040*/  S2R R6, SR_TID.X ;  /* 0x0000000000067919 */ /* 0x000e240000002100 */
[----:B0-----:R-:W-:-:S04]  /*0050*/  IMAD R5, R7, 0x10, R6 ;  /* 0x0000001007057824 */ /* 0x001fc800078e0206 */
[----:B-1----:R-:W-:-:S06]  /*0060*/  IMAD.WIDE.U32 R2, R5, 0x4, R2 ;  /* 0x0000000405027825 */ /* 0x002fcc00078e0002 */
[----:B--2---:R-:W2:Y:S01]  /*0070*/  LDG.E R2, desc[UR6][R2.64] ;  /* 0x0000000602027981 */ /* 0x004ea2000c1e1900 */
[----:B------:R-:W0:Y:S01]  /*0080*/  S2UR UR5, SR_CgaCtaId ;  /* 0x00000000000579c3 */ /* 0x000e220000008800 */
[----:B------:R-:W-:Y:S01]  /*0090*/  UMOV UR4, 0x400 ;  /* 0x0000040000047882 */ /* 0x000fe20000000000 */
[----:B------:R-:W1:Y:S01]  /*00a0*/  LDCU UR8, c[0x0][0x360] ;  /* 0x00006c00ff0877ac */ /* 0x000e620008000800 */
[----:B------:R-:W-:Y:S01]  /*00b0*/  ISETP.NE.AND P0, PT, R6, RZ, PT ;  /* 0x000000ff0600720c */ /* 0x000fe20003f05270 */
[----:B-1----:R-:W-:Y:S02]  /*00c0*/  UISETP.GE.U32.AND UP0, UPT, UR8, 0x2, UPT ;  /* 0x000000020800788c */ /* 0x002fe4000bf06070 */
[----:B0-----:R-:W-:-:S06]  /*00d0*/  ULEA UR4, UR5, UR4, 0x18 ;  /* 0x0000000405047291 */ /* 0x001fcc000f8ec0ff */
[----:B------:R-:W-:Y:S01]  /*00e0*/  LEA R5, R6, UR4, 0x2 ;  /* 0x0000000406057c11 */ /* 0x000fe2000f8e10ff */
[----:B--2---:R-:W-:-:S05]  /*00f0*/  FMUL R0, R2, 0.0625 ;  /* 0x3d80000002007820 */ /* 0x004fca0000400000 */
[----:B------:R0:W-:Y:S01]  /*0100*/  STS [R5], R0 ;  /* 0x0000000005007388 */ /* 0x0001e20000000800 */
[----:B------:R-:W-:Y:S06]  /*0110*/  BAR.SYNC.DEFER_BLOCKING 0x0 ;  /* 0x0000000000007b1d */ /* 0x000fec0000010000 */
[----:B------:R-:W-:Y:S05]  /*0120*/  BRA.U !UP0, `(.L_x_0) ;  /* 0x0000000108307547 */ /* 0x000fea000b800000 */
[----:B0-----:R-:W-:-:S07]  /*0130*/  IMAD.U32 R0, RZ, RZ, UR8 ;  /* 0x00000008ff007e24 */ /* 0x001fce000f8e00ff */
.L_x_1:
[----:B------:R-:W-:-:S04]  /*0140*/  SHF.R.U32.HI R8, RZ, 0x1, R0 ;  /* 0x00000001ff087819 */ /* 0x000fc80000011600 */
[----:B------:R-:W-:-:S13]  /*0150*/  ISETP.GE.U32.AND P1, PT, R6, R8, PT ;  /* 0x000000080600720c */ /* 0x000fda0003f26070 */
[----:B------:R-:W-:Y:S01]  /*0160*/  @!P1 LEA R2, R8, R5, 0x2 ;  /* 0x0000000508029211 */ /* 0x000fe200078e10ff */
[----:B------:R-:W-:Y:S05]  /*0170*/  @!P1 LDS R3, [R5] ;  /* 0x0000000005039984 */ /* 0x000fea0000000800 */
[----:B------:R-:W0:Y:S02]  /*0180*/  @!P1 LDS R2, [R2] ;  /* 0x0000000002029984 */ /* 0x000e240000000800 */
[----:B0-----:R-:W-:-:S05]  /*0190*/  @!P1 FADD R4, R2, R3 ;  /* 0x0000000302049221 */ /* 0x001fca0000000000 */
[----:B------:R1:W-:Y:S01]  /*01a0*/  @!P1 STS [R5], R4 ;  /* 0x0000000405009388 */ /* 0x0003e20000000800 */
[----:B------:R-:W-:Y:S01]  /*01b0*/  BAR.SYNC.DEFER_BLOCKING 0x0 ;  /* 0x0000000000007b1d */ /* 0x000fe20000010000 */
[----:B------:R-:W-:Y:S02]  /*01c0*/  ISETP.GT.U32.AND P1, PT, R0, 0x3, PT ;  /* 0x000000030000780c */ /* 0x000fe40003f24070 */
[----:B------:R-:W-:-:S11]  /*01d0*/  MOV R0, R8 ;  /* 0x0000000800007202 */ /* 0x000fd60000000f00 */
[----:B-1----:R-:W-:Y:S05]  /*01e0*/  @P1 BRA `(.L_x_1) ;  /* 0xfffffffc00d41947 */ /* 0x002fea000383ffff */
.L_x_0:
[----:B------:R-:W-:Y:S05]  /*01f0*/  @P0 EXIT ;  /* 0x000000000000094d */ /* 0x000fea0003800000 */
[----:B------:R-:W1:Y:S01]  /*0200*/  S2UR UR5, SR_CgaCtaId ;  /* 0x00000000000579c3 */ /* 0x000e620000008800 */
[----:B------:R-:W-:-:S07]  /*0210*/  UMOV UR4, 0x400 ;  /* 0x0000040000047882 */ /* 0x000fce0000000000 */
[----:B------:R-:W2:Y:S01]  /*0220*/  LDC.64 R2, c[0x0][0x388] ;  /* 0x0000e200ff027b82 */ /* 0x000ea20000000a00 */
[----:B-1----:R-:W-:Y:S01]  /*0230*/  ULEA UR4, UR5, UR4, 0x18 ;  /* 0x0000000405047291 */ /* 0x002fe2000f8ec0ff */
[----:B--2---:R-:W-:-:S08]  /*0240*/  IMAD.WIDE.U32 R2, R7, 0x4, R2 ;  /* 0x0000000407027825 */ /* 0x004fd000078e0002 */
[----:B0-----:R-:W0:Y:S04]  /*0250*/  LDS R5, [UR4] ;  /* 0x00000004ff057984 */ /* 0x001e280008000800 */
[----:B0-----:R-:W-:Y:S01]  /*0260*/  STG.E desc[UR6][R2.64], R5 ;  /* 0x0000000502007986 */ /* 0x001fe2000c101906 */
[----:B------:R-:W-:Y:S05]  /*0270*/  EXIT ;  /* 0x000000000000794d */ /* 0x000fea0003800000 */
.L_x_2:
[----:B------:R-:W-:-:S00]  /*0280*/  BRA `(.L_x_2) ;  /* 0xfffffffc00fc7947 */ /* 0x000fc0000383ffff */
[----:B------:R-:W-:-:S00]  /*0290*/  NOP ;  /* 0x0000000000007918 */ /* 0x000fc00000000000 */
        /* <DEDUP_REMOVED lines=14> */
.L_x_3:


//--------------------- .nv.shared._Z10getAveragePfS_ --------------------------
	.section	.nv.shared._Z10getAveragePfS_,"aw",@nobits
	.sectionflags	@""
	.align	4
.nv.shared._Z10getAveragePfS_:
	.zero		1088


//--------------------- .nv.shared.reserved.0     --------------------------
	.section	.nv.shared.reserved.0,"aw",@nobits
	.weak		__nv_reservedSMEM_offset_0_alias
	.size		__nv_reservedSMEM_offset_0_alias, 0, 64
	.other		__nv_reservedSMEM_offset_0_alias,@"STO_CUDA_RESERVED_SHARED STV_DEFAULT"
__nv_reservedSMEM_offset_0_alias:
	.zero		0
	.zero		64


//--------------------- .nv.constant0._Z10getAveragePfS_ --------------------------
	.section	.nv.constant0._Z10getAveragePfS_,"a",@progbits
	.sectionflags	@""
	.align	4
.nv.constant0._Z10getAveragePfS_:
	.zero		912


//--------------------- SYMBOLS --------------------------

	.type		.nv.reservedSmem.offset0,@object
	.size		.nv.reservedSmem.offset0,0x4
	.type		.nv.reservedSmem.cap,@object
	.size		.nv.reservedSmem.cap,0x4
